//
// Generated by NVIDIA NVVM Compiler
//
// Compiler Build ID: CL-36424714
// Cuda compilation tools, release 13.0, V13.0.88
// Based on NVVM 20.0.0
//

.version 9.0
.target sm_100
.address_size 64

	// .globl	_Z14cuda_threadIdxPfS_S_i

.visible .entry _Z14cuda_threadIdxPfS_S_i(
	.param .u64 .ptr .align 1 _Z14cuda_threadIdxPfS_S_i_param_0,
	.param .u64 .ptr .align 1 _Z14cuda_threadIdxPfS_S_i_param_1,
	.param .u64 .ptr .align 1 _Z14cuda_threadIdxPfS_S_i_param_2,
	.param .u32 _Z14cuda_threadIdxPfS_S_i_param_3
)
{
	.reg .b32 	%r<17>;
	.reg .b32 	%f<4>;
	.reg .b64 	%rd<11>;

	ld.param.u64 	%rd1, [_Z14cuda_threadIdxPfS_S_i_param_0];
	ld.param.u64 	%rd2, [_Z14cuda_threadIdxPfS_S_i_param_1];
	ld.param.u64 	%rd3, [_Z14cuda_threadIdxPfS_S_i_param_2];
	cvta.to.global.u64 	%rd4, %rd3;
	cvta.to.global.u64 	%rd5, %rd2;
	cvta.to.global.u64 	%rd6, %rd1;
	mov.u32 	%r1, %ctaid.x;
	mov.u32 	%r2, %ctaid.y;
	mov.u32 	%r3, %nctaid.x;
	mov.u32 	%r4, %ctaid.z;
	mov.u32 	%r5, %nctaid.y;
	mad.lo.s32 	%r6, %r4, %r5, %r2;
	mad.lo.s32 	%r7, %r6, %r3, %r1;
	mov.u32 	%r8, %tid.x;
	mov.u32 	%r9, %tid.y;
	mov.u32 	%r10, %ntid.x;
	mov.u32 	%r11, %tid.z;
	mov.u32 	%r12, %ntid.y;
	mov.u32 	%r13, %ntid.z;
	mad.lo.s32 	%r14, %r7, %r13, %r11;
	mad.lo.s32 	%r15, %r14, %r12, %r9;
	mad.lo.s32 	%r16, %r15, %r10, %r8;
	mul.wide.s32 	%rd7, %r16, 4;
	add.s64 	%rd8, %rd6, %rd7;
	ld.global.f32 	%f1, [%rd8];
	add.s64 	%rd9, %rd5, %rd7;
	ld.global.f32 	%f2, [%rd9];
	add.f32 	%f3, %f1, %f2;
	add.s64 	%rd10, %rd4, %rd7;
	st.global.f32 	[%rd10], %f3;
	ret;

}


// ===== COMPILED SASS (sm_100) =====

	.target	sm_100

	.elftype	@"ET_EXEC"


//--------------------- .note.nv.tkinfo           --------------------------
	.section	.note.nv.tkinfo,"",@"SHT_NOTE"
	.sectionflags	@"SHF_NOTE_NV_TKINFO"
	.tkinfo
        /*0018*/ 	.word	0x00000002
        /*0030*/ 	.string	""
        /*0030*/ 	.string	"ptxas"
        /*0030*/ 	.string	"Cuda compilation tools, release 13.0, V13.0.88"
        /*0030*/ 	.string	"Build cuda_13.0.r13.0/compiler.36424714_0"
        /*0030*/ 	.string	"-arch sm_100 -m 64 "



//--------------------- .note.nv.cuinfo           --------------------------
	.section	.note.nv.cuinfo,"",@"SHT_NOTE"
	.sectionflags	@"SHF_NOTE_NV_CUINFO"
        /*0018*/ 	.short	0x0002
        /*001a*/ 	.short	0x0064
        /*001c*/ 	.short	0x0082
	.zero		2


//--------------------- .nv.info                  --------------------------
	.section	.nv.info,"",@"SHT_CUDA_INFO"
	.align	4


	//----- nvinfo : EIATTR_REGCOUNT
	.align		4
        /*0000*/ 	.byte	0x04, 0x2f
        /*0002*/ 	.short	(.L_1 - .L_0)
	.align		4
.L_0:
        /*0004*/ 	.word	index@(_Z14cuda_threadIdxPfS_S_i)
        /*0008*/ 	.word	0x0000000e


	//----- nvinfo : EIATTR_FRAME_SIZE
	.align		4
.L_1:
        /*000c*/ 	.byte	0x04, 0x11
        /*000e*/ 	.short	(.L_3 - .L_2)
	.align		4
.L_2:
        /*0010*/ 	.word	index@(_Z14cuda_threadIdxPfS_S_i)
        /*0014*/ 	.word	0x00000000


	//----- nvinfo : EIATTR_MIN_STACK_SIZE
	.align		4
.L_3:
        /*0018*/ 	.byte	0x04, 0x12
        /*001a*/ 	.short	(.L_5 - .L_4)
	.align		4
.L_4:
        /*001c*/ 	.word	index@(_Z14cuda_threadIdxPfS_S_i)
        /*0020*/ 	.word	0x00000000
.L_5:


//--------------------- .nv.compat                --------------------------
	.section	.nv.compat,"",@"SHT_CUDA_COMPAT_INFO"
	.align	4
        /*0000*/ 	.byte	0x02, 0x09, 0x00, 0x00, 0x02, 0x02, 0x01, 0x00, 0x02, 0x05, 0x05, 0x00, 0x03, 0x07, 0x01, 0x01
        /*0010*/ 	.byte	0x02, 0x03, 0x00, 0x00, 0x02, 0x06, 0x01, 0x00, 0x04, 0x0b, 0x08, 0x00, 0x09, 0x00, 0x00, 0x00
        /*0020*/ 	.byte	0x00, 0x00, 0x00, 0x00


//--------------------- .nv.info._Z14cuda_threadIdxPfS_S_i --------------------------
	.section	.nv.info._Z14cuda_threadIdxPfS_S_i,"",@"SHT_CUDA_INFO"
	.sectionflags	@""
	.align	4


	//----- nvinfo : EIATTR_CUDA_API_VERSION
	.align		4
        /*0000*/ 	.byte	0x04, 0x37
        /*0002*/ 	.short	(.L_7 - .L_6)
.L_6:
        /*0004*/ 	.word	0x00000082


	//----- nvinfo : EIATTR_KPARAM_INFO
	.align		4
.L_7:
        /*0008*/ 	.byte	0x04, 0x17
        /*000a*/ 	.short	(.L_9 - .L_8)
.L_8:
        /*000c*/ 	.word	0x00000000
        /*0010*/ 	.short	0x0003
        /*0012*/ 	.short	0x0018
        /*0014*/ 	.byte	0x00, 0xf0, 0x11, 0x00


	//----- nvinfo : EIATTR_KPARAM_INFO
	.align		4
.L_9:
        /*0018*/ 	.byte	0x04, 0x17
        /*001a*/ 	.short	(.L_11 - .L_10)
.L_10:
        /*001c*/ 	.word	0x00000000
        /*0020*/ 	.short	0x0002
        /*0022*/ 	.short	0x0010
        /*0024*/ 	.byte	0x00, 0xf5, 0x21, 0x00


	//----- nvinfo : EIATTR_KPARAM_INFO
	.align		4
.L_11:
        /*0028*/ 	.byte	0x04, 0x17
        /*002a*/ 	.short	(.L_13 - .L_12)
.L_12:
        /*002c*/ 	.word	0x00000000
        /*0030*/ 	.short	0x0001
        /*0032*/ 	.short	0x0008
        /*0034*/ 	.byte	0x00, 0xf5, 0x21, 0x00


	//----- nvinfo : EIATTR_KPARAM_INFO
	.align		4
.L_13:
        /*0038*/ 	.byte	0x04, 0x17
        /*003a*/ 	.short	(.L_15 - .L_14)
.L_14:
        /*003c*/ 	.word	0x00000000
        /*0040*/ 	.short	0x0000
        /*0042*/ 	.short	0x0000
        /*0044*/ 	.byte	0x00, 0xf5, 0x21, 0x00


	//----- nvinfo : EIATTR_SPARSE_MMA_MASK
	.align		4
.L_15:
        /*0048*/ 	.byte	0x03, 0x50
        /*004a*/ 	.short	0x0000


	//----- nvinfo : EIATTR_MAXREG_COUNT
	.align		4
        /*004c*/ 	.byte	0x03, 0x1b
        /*004e*/ 	.short	0x00ff


	//----- nvinfo : EIATTR_MERCURY_ISA_VERSION
	.align		4
        /*0050*/ 	.byte	0x03, 0x5f
        /*0052*/ 	.short	0x0101


	//----- nvinfo : EIATTR_VRC_CTA_INIT_COUNT
	.align		4
        /*0054*/ 	.byte	0x02, 0x4a
	.zero		1
	.zero		1


	//----- nvinfo : EIATTR_EXIT_INSTR_OFFSETS
	.align		4
        /*0058*/ 	.byte	0x04, 0x1c
        /*005a*/ 	.short	(.L_17 - .L_16)


	//   ....[0]....
.L_16:
        /*005c*/ 	.word	0x000001c0


	//----- nvinfo : EIATTR_CBANK_PARAM_SIZE
	.align		4
.L_17:
        /*0060*/ 	.byte	0x03, 0x19
        /*0062*/ 	.short	0x001c


	//----- nvinfo : EIATTR_PARAM_CBANK
	.align		4
        /*0064*/ 	.byte	0x04, 0x0a
        /*0066*/ 	.short	(.L_19 - .L_18)
	.align		4
.L_18:
        /*0068*/ 	.word	index@(.nv.constant0._Z14cuda_threadIdxPfS_S_i)
        /*006c*/ 	.short	0x0380
        /*006e*/ 	.short	0x001c


	//----- nvinfo : EIATTR_SW_WAR
	.align		4
.L_19:
        /*0070*/ 	.byte	0x04, 0x36
        /*0072*/ 	.short	(.L_21 - .L_20)
.L_20:
        /*0074*/ 	.word	0x00000008
.L_21:


//--------------------- .nv.callgraph             --------------------------
	.section	.nv.callgraph,"",@"SHT_CUDA_CALLGRAPH"
	.align	4
	.sectionentsize	8
	.align		4
        /*0000*/ 	.word	0x00000000
	.align		4
        /*0004*/ 	.word	0xffffffff
	.align		4
        /*0008*/ 	.word	0x00000000
	.align		4
        /*000c*/ 	.word	0xfffffffe
	.align		4
        /*0010*/ 	.word	0x00000000
	.align		4
        /*0014*/ 	.word	0xfffffffd
	.align		4
        /*0018*/ 	.word	0x00000000
	.align		4
        /*001c*/ 	.word	0xfffffffc


//--------------------- .text._Z14cuda_threadIdxPfS_S_i --------------------------
	.section	.text._Z14cuda_threadIdxPfS_S_i,"ax",@progbits
	.align	128
        .global         _Z14cuda_threadIdxPfS_S_i
        .type           _Z14cuda_threadIdxPfS_S_i,@function
        .size           _Z14cuda_threadIdxPfS_S_i,(.L_x_1 - _Z14cuda_threadIdxPfS_S_i)
        .other          _Z14cuda_threadIdxPfS_S_i,@"STO_CUDA_ENTRY STV_DEFAULT"
_Z14cuda_threadIdxPfS_S_i:
.text._Z14cuda_threadIdxPfS_S_i:
[----:B------:R-:W-:Y:S08]  /*0000*/  LDC R1, c[0x0][0x37c] ;  /* 0x0000df00ff017b82 */ /* 0x000ff00000000800 */
[----:B------:R-:W-:Y:S01]  /*0010*/  S2UR UR4, SR_CTAID.Y ;  /* 0x00000000000479c3 */ /* 0x000fe20000002600 */
[----:B------:R-:W0:Y:S01]  /*0020*/  S2R R0, SR_TID.Z ;  /* 0x0000000000007919 */ /* 0x000e220000002300 */
[----:B------:R-:W1:Y:S01]  /*0030*/  LDCU UR6, c[0x0][0x370] ;  /* 0x00006e00ff0677ac */ /* 0x000e620008000800 */
[----:B------:R-:W2:Y:S01]  /*0040*/  S2R R7, SR_TID.Y ;  /* 0x0000000000077919 */ /* 0x000ea20000002200 */
[----:B------:R-:W3:Y:S04]  /*0050*/  LDCU UR8, c[0x0][0x374] ;  /* 0x00006e80ff0877ac */ /* 0x000ee80008000800 */
[----:B------:R-:W3:Y:S01]  /*0060*/  S2UR UR7, SR_CTAID.Z ;  /* 0x00000000000779c3 */ /* 0x000ee20000002700 */
[----:B------:R-:W4:Y:S01]  /*0070*/  S2R R9, SR_TID.X ;  /* 0x0000000000097919 */ /* 0x000f220000002100 */
[----:B------:R-:W4:Y:S01]  /*0080*/  LDCU UR9, c[0x0][0x360] ;  /* 0x00006c00ff0977ac */ /* 0x000f220008000800 */
[----:B------:R-:W2:Y:S05]  /*0090*/  LDCU UR10, c[0x0][0x364] ;  /* 0x00006c80ff0a77ac */ /* 0x000eaa0008000800 */
[----:B------:R-:W1:Y:S08]  /*00a0*/  S2UR UR5, SR_CTAID.X ;  /* 0x00000000000579c3 */ /* 0x000e700000002500 */
[----:B------:R-:W0:Y:S08]  /*00b0*/  LDC R11, c[0x0][0x368] ;  /* 0x0000da00ff0b7b82 */ /* 0x000e300000000800 */
[----:B------:R-:W5:Y:S01]  /*00c0*/  LDC.64 R2, c[0x0][0x380] ;  /* 0x0000e000ff027b82 */ /* 0x000f620000000a00 */
[----:B---3--:R-:W-:-:S07]  /*00d0*/  UIMAD UR4, UR7, UR8, UR4 ;  /* 0x00000008070472a4 */ /* 0x008fce000f8e0204 */
[----:B------:R-:W3:Y:S01]  /*00e0*/  LDC.64 R4, c[0x0][0x388] ;  /* 0x0000e200ff047b82 */ /* 0x000ee20000000a00 */
[----:B-1----:R-:W-:Y:S01]  /*00f0*/  UIMAD UR4, UR4, UR6, UR5 ;  /* 0x00000006040472a4 */ /* 0x002fe2000f8e0205 */
[----:B------:R-:W1:Y:S05]  /*0100*/  LDCU.64 UR6, c[0x0][0x358] ;  /* 0x00006b00ff0677ac */ /* 0x000e6a0008000a00 */
[----:B0-----:R-:W-:-:S04]  /*0110*/  IMAD R0, R11, UR4, R0 ;  /* 0x000000040b007c24 */ /* 0x001fc8000f8e0200 */
[----:B--2---:R-:W-:Y:S02]  /*0120*/  IMAD R0, R0, UR10, R7 ;  /* 0x0000000a00007c24 */ /* 0x004fe4000f8e0207 */
[----:B------:R-:W0:Y:S02]  /*0130*/  LDC.64 R6, c[0x0][0x390] ;  /* 0x0000e400ff067b82 */ /* 0x000e240000000a00 */
[----:B----4-:R-:W-:-:S04]  /*0140*/  IMAD R9, R0, UR9, R9 ;  /* 0x0000000900097c24 */ /* 0x010fc8000f8e0209 */
[----:B-----5:R-:W-:-:S04]  /*0150*/  IMAD.WIDE R2, R9, 0x4, R2 ;  /* 0x0000000409027825 */ /* 0x020fc800078e0202 */
[C---:B---3--:R-:W-:Y:S02]  /*0160*/  IMAD.WIDE R4, R9.reuse, 0x4, R4 ;  /* 0x0000000409047825 */ /* 0x048fe400078e0204 */
[----:B-1----:R-:W2:Y:S04]  /*0170*/  LDG.E R2, desc[UR6][R2.64] ;  /* 0x0000000602027981 */ /* 0x002ea8000c1e1900 */
[----:B------:R-:W2:Y:S01]  /*0180*/  LDG.E R5, desc[UR6][R4.64] ;  /* 0x0000000604057981 */ /* 0x000ea2000c1e1900 */
[----:B0-----:R-:W-:-:S04]  /*0190*/  IMAD.WIDE R6, R9, 0x4, R6 ;  /* 0x0000000409067825 */ /* 0x001fc800078e0206 */
[----:B--2---:R-:W-:-:S05]  /*01a0*/  FADD R9, R2, R5 ;  /* 0x0000000502097221 */ /* 0x004fca0000000000 */
[----:B------:R-:W-:Y:S01]  /*01b0*/  STG.E desc[UR6][R6.64], R9 ;  /* 0x0000000906007986 */ /* 0x000fe2000c101906 */
[----:B------:R-:W-:Y:S05]  /*01c0*/  EXIT ;  /* 0x000000000000794d */ /* 0x000fea0003800000 */
.L_x_0:
[----:B------:R-:W-:-:S00]  /*01d0*/  BRA `(.L_x_0) ;  /* 0xfffffffc00fc7947 */ /* 0x000fc0000383ffff */
[----:B------:R-:W-:-:S00]  /*01e0*/  NOP ;  /* 0x0000000000007918 */ /* 0x000fc00000000000 */
        /* <DEDUP_REMOVED lines=9> */
.L_x_1:


//--------------------- .nv.shared.reserved.0     --------------------------
	.section	.nv.shared.reserved.0,"aw",@nobits
	.weak		__nv_reservedSMEM_offset_0_alias
	.size		__nv_reservedSMEM_offset_0_alias, 0, 64
	.other		__nv_reservedSMEM_offset_0_alias,@"STO_CUDA_RESERVED_SHARED STV_DEFAULT"
__nv_reservedSMEM_offset_0_alias:
	.zero		0
	.zero		64


//--------------------- .nv.constant0._Z14cuda_threadIdxPfS_S_i --------------------------
	.section	.nv.constant0._Z14cuda_threadIdxPfS_S_i,"a",@progbits
	.sectionflags	@""
	.align	4
.nv.constant0._Z14cuda_threadIdxPfS_S_i:
	.zero		924


//--------------------- SYMBOLS --------------------------

	.type		.nv.reservedSmem.offset0,@object
	.size		.nv.reservedSmem.offset0,0x4
